	.headerflags	@"EF_CUDA_TEXMODE_UNIFIED EF_CUDA_64BIT_ADDRESS EF_CUDA_ACCELERATORS EF_CUDA_SM90 EF_CUDA_VIRTUAL_SM(EF_CUDA_SM90)"
	.elftype	@"ET_EXEC"


//--------------------- .nv.info                  --------------------------
	.section	.nv.info,"",@"SHT_CUDA_INFO"
	.align	4


	//----- nvinfo : EIATTR_REGCOUNT
	.align		4
        /*0000*/ 	.byte	0x04, 0x2f
        /*0002*/ 	.short	(.L_3 - .L_2)
	.align		4
.L_2:
        /*0004*/ 	.word	index@(triton_poi_fused__native_batch_norm_legit_no_training_relu_threshold_backward_41)
        /*0008*/ 	.word	0x00000012


	//----- nvinfo : EIATTR_MIN_STACK_SIZE
	.align		4
.L_3:
        /*000c*/ 	.byte	0x04, 0x12
        /*000e*/ 	.short	(.L_5 - .L_4)
	.align		4
.L_4:
        /*0010*/ 	.word	index@(triton_poi_fused__native_batch_norm_legit_no_training_relu_threshold_backward_41)
        /*0014*/ 	.word	0x00000000


	//----- nvinfo : EIATTR_FRAME_SIZE
	.align		4
.L_5:
        /*0018*/ 	.byte	0x04, 0x11
        /*001a*/ 	.short	(.L_7 - .L_6)
	.align		4
.L_6:
        /*001c*/ 	.word	index@(triton_poi_fused__native_batch_norm_legit_no_training_relu_threshold_backward_41)
        /*0020*/ 	.word	0x00000000


	//----- nvinfo : EIATTR_MIN_STACK_SIZE
	.align		4
.L_7:
        /*0024*/ 	.byte	0x04, 0x12
        /*0026*/ 	.short	(.L_9 - .L_8)
	.align		4
.L_8:
        /*0028*/ 	.word	index@(triton_poi_fused__native_batch_norm_legit_no_training_relu_threshold_backward_41)
        /*002c*/ 	.word	0x00000000
.L_9:


//--------------------- .nv.info.triton_poi_fused__native_batch_norm_legit_no_training_relu_threshold_backward_41 --------------------------
	.section	.nv.info.triton_poi_fused__native_batch_norm_legit_no_training_relu_threshold_backward_41,"",@"SHT_CUDA_INFO"
	.sectionflags	@""
	.align	4


	//----- nvinfo : EIATTR_CUDA_API_VERSION
	.align		4
        /*0000*/ 	.byte	0x04, 0x37
        /*0002*/ 	.short	(.L_11 - .L_10)
.L_10:
        /*0004*/ 	.word	0x0000007c


	//----- nvinfo : EIATTR_KPARAM_INFO
	.align		4
.L_11:
        /*0008*/ 	.byte	0x04, 0x17
        /*000a*/ 	.short	(.L_13 - .L_12)
.L_12:
        /*000c*/ 	.word	0x00000000
        /*0010*/ 	.short	0x0007
        /*0012*/ 	.short	0x0038
        /*0014*/ 	.byte	0x00, 0xf0, 0x11, 0x00


	//----- nvinfo : EIATTR_KPARAM_INFO
	.align		4
.L_13:
        /*0018*/ 	.byte	0x04, 0x17
        /*001a*/ 	.short	(.L_15 - .L_14)
.L_14:
        /*001c*/ 	.word	0x00000000
        /*0020*/ 	.short	0x0006
        /*0022*/ 	.short	0x0030
        /*0024*/ 	.byte	0x00, 0xf4, 0x21, 0x00


	//----- nvinfo : EIATTR_KPARAM_INFO
	.align		4
.L_15:
        /*0028*/ 	.byte	0x04, 0x17
        /*002a*/ 	.short	(.L_17 - .L_16)
.L_16:
        /*002c*/ 	.word	0x00000000
        /*0030*/ 	.short	0x0005
        /*0032*/ 	.short	0x0028
        /*0034*/ 	.byte	0x00, 0xf4, 0x21, 0x00


	//----- nvinfo : EIATTR_KPARAM_INFO
	.align		4
.L_17:
        /*0038*/ 	.byte	0x04, 0x17
        /*003a*/ 	.short	(.L_19 - .L_18)
.L_18:
        /*003c*/ 	.word	0x00000000
        /*0040*/ 	.short	0x0004
        /*0042*/ 	.short	0x0020
        /*0044*/ 	.byte	0x00, 0xf4, 0x21, 0x00


	//----- nvinfo : EIATTR_KPARAM_INFO
	.align		4
.L_19:
        /*0048*/ 	.byte	0x04, 0x17
        /*004a*/ 	.short	(.L_21 - .L_20)
.L_20:
        /*004c*/ 	.word	0x00000000
        /*0050*/ 	.short	0x0003
        /*0052*/ 	.short	0x0018
        /*0054*/ 	.byte	0x00, 0xf4, 0x21, 0x00


	//----- nvinfo : EIATTR_KPARAM_INFO
	.align		4
.L_21:
        /*0058*/ 	.byte	0x04, 0x17
        /*005a*/ 	.short	(.L_23 - .L_22)
.L_22:
        /*005c*/ 	.word	0x00000000
        /*0060*/ 	.short	0x0002
        /*0062*/ 	.short	0x0010
        /*0064*/ 	.byte	0x00, 0xf4, 0x21, 0x00


	//----- nvinfo : EIATTR_KPARAM_INFO
	.align		4
.L_23:
        /*0068*/ 	.byte	0x04, 0x17
        /*006a*/ 	.short	(.L_25 - .L_24)
.L_24:
        /*006c*/ 	.word	0x00000000
        /*0070*/ 	.short	0x0001
        /*0072*/ 	.short	0x0008
        /*0074*/ 	.byte	0x00, 0xf4, 0x21, 0x00


	//----- nvinfo : EIATTR_KPARAM_INFO
	.align		4
.L_25:
        /*0078*/ 	.byte	0x04, 0x17
        /*007a*/ 	.short	(.L_27 - .L_26)
.L_26:
        /*007c*/ 	.word	0x00000000
        /*0080*/ 	.short	0x0000
        /*0082*/ 	.short	0x0000
        /*0084*/ 	.byte	0x00, 0xf4, 0x21, 0x00


	//----- nvinfo : EIATTR_SPARSE_MMA_MASK
	.align		4
.L_27:
        /*0088*/ 	.byte	0x03, 0x50
        /*008a*/ 	.short	0x0000


	//----- nvinfo : EIATTR_MAXREG_COUNT
	.align		4
        /*008c*/ 	.byte	0x03, 0x1b
        /*008e*/ 	.short	0x00ff


	//----- nvinfo : EIATTR_EXIT_INSTR_OFFSETS
	.align		4
        /*0090*/ 	.byte	0x04, 0x1c
        /*0092*/ 	.short	(.L_29 - .L_28)


	//   ....[0]....
.L_28:
        /*0094*/ 	.word	0x00000390


	//   ....[1]....
        /*0098*/ 	.word	0x000003b0


	//----- nvinfo : EIATTR_REQNTID
	.align		4
.L_29:
        /*009c*/ 	.byte	0x04, 0x10
        /*009e*/ 	.short	(.L_31 - .L_30)
.L_30:
        /*00a0*/ 	.word	0x00000080
        /*00a4*/ 	.word	0x00000001
        /*00a8*/ 	.word	0x00000001


	//----- nvinfo : EIATTR_CBANK_PARAM_SIZE
	.align		4
.L_31:
        /*00ac*/ 	.byte	0x03, 0x19
        /*00ae*/ 	.short	0x003c


	//----- nvinfo : EIATTR_PARAM_CBANK
	.align		4
        /*00b0*/ 	.byte	0x04, 0x0a
        /*00b2*/ 	.short	(.L_33 - .L_32)
	.align		4
.L_32:
        /*00b4*/ 	.word	index@(.nv.constant0.triton_poi_fused__native_batch_norm_legit_no_training_relu_threshold_backward_41)
        /*00b8*/ 	.short	0x0210
        /*00ba*/ 	.short	0x003c


	//----- nvinfo : EIATTR_SW_WAR
	.align		4
.L_33:
        /*00bc*/ 	.byte	0x04, 0x36
        /*00be*/ 	.short	(.L_35 - .L_34)
.L_34:
        /*00c0*/ 	.word	0x00000008
.L_35:


//--------------------- .nv.callgraph             --------------------------
	.section	.nv.callgraph,"",@"SHT_CUDA_CALLGRAPH"
	.align	4
	.sectionentsize	8
	.align		4
        /*0000*/ 	.word	0x00000000
	.align		4
        /*0004*/ 	.word	0xffffffff
	.align		4
        /*0008*/ 	.word	0x00000000
	.align		4
        /*000c*/ 	.word	0xfffffffe
	.align		4
        /*0010*/ 	.word	0x00000000
	.align		4
        /*0014*/ 	.word	0xfffffffd
	.align		4
        /*0018*/ 	.word	0x00000000
	.align		4
        /*001c*/ 	.word	0xfffffffc


//--------------------- .nv.constant4             --------------------------
	.section	.nv.constant4,"a",@progbits
	.align	8
	.align		8
.nv.constant4:
        /*0000*/ 	.dword	_$_str
	.align		8
        /*0008*/ 	.dword	_$_str_$_2


//--------------------- .text.triton_poi_fused__native_batch_norm_legit_no_training_relu_threshold_backward_41 --------------------------
	.section	.text.triton_poi_fused__native_batch_norm_legit_no_training_relu_threshold_backward_41,"ax",@progbits
	.align	128
        .global         triton_poi_fused__native_batch_norm_legit_no_training_relu_threshold_backward_41
        .type           triton_poi_fused__native_batch_norm_legit_no_training_relu_threshold_backward_41,@function
        .size           triton_poi_fused__native_batch_norm_legit_no_training_relu_threshold_backward_41,(.L_x_1 - triton_poi_fused__native_batch_norm_legit_no_training_relu_threshold_backward_41)
        .other          triton_poi_fused__native_batch_norm_legit_no_training_relu_threshold_backward_41,@"STO_CUDA_ENTRY STV_DEFAULT"
triton_poi_fused__native_batch_norm_legit_no_training_relu_threshold_backward_41:
.text.triton_poi_fused__native_batch_norm_legit_no_training_relu_threshold_backward_41:
[----:B------:R-:W0:Y:S01]  /*0000*/  LDC R1, c[0x0][0x28] ;  /* 0x00000a00ff017b82 */ /* 0x000e220000000800 */
[----:B------:R-:W1:Y:S07]  /*0010*/  S2R R0, SR_TID.X ;  /* 0x0000000000007919 */ /* 0x000e6e0000002100 */
[----:B------:R-:W2:Y:S01]  /*0020*/  LDC.64 R8, c[0x0][0x220] ;  /* 0x00008800ff087b82 */ /* 0x000ea20000000a00 */
[----:B------:R-:W-:Y:S01]  /*0030*/  IMAD.MOV.U32 R14, RZ, RZ, RZ ;  /* 0x000000ffff0e7224 */ /* 0x000fe200078e00ff */
[----:B------:R-:W-:Y:S01]  /*0040*/  ULDC.64 UR4, c[0x0][0x208] ;  /* 0x0000820000047ab9 */ /* 0x000fe20000000a00 */
[----:B------:R-:W3:Y:S01]  /*0050*/  S2R R3, SR_CTAID.X ;  /* 0x0000000000037919 */ /* 0x000ee20000002500 */
[----:B------:R-:W-:-:S04]  /*0060*/  ULDC.64 UR6, c[0x0][0x240] ;  /* 0x0000900000067ab9 */ /* 0x000fc80000000a00 */
[----:B------:R-:W4:Y:S08]  /*0070*/  LDC.64 R4, c[0x0][0x210] ;  /* 0x00008400ff047b82 */ /* 0x000f300000000a00 */
[----:B------:R-:W5:Y:S08]  /*0080*/  LDC.64 R6, c[0x0][0x218] ;  /* 0x00008600ff067b82 */ /* 0x000f700000000a00 */
[----:B------:R-:W4:Y:S01]  /*0090*/  LDC.64 R10, c[0x0][0x228] ;  /* 0x00008a00ff0a7b82 */ /* 0x000f220000000a00 */
[----:B-1----:R-:W-:-:S07]  /*00a0*/  LOP3.LUT R0, R0, 0x7f, RZ, 0xc0, !PT ;  /* 0x0000007f00007812 */ /* 0x002fce00078ec0ff */
[----:B------:R-:W1:Y:S01]  /*00b0*/  LDC.64 R12, c[0x0][0x230] ;  /* 0x00008c00ff0c7b82 */ /* 0x000e620000000a00 */
[----:B---3--:R-:W-:Y:S01]  /*00c0*/  SHF.R.S32.HI R2, RZ, 0x18, R3 ;  /* 0x00000018ff027819 */ /* 0x008fe20000011403 */
[----:B------:R-:W-:-:S03]  /*00d0*/  IMAD R0, R3, 0x80, R0 ;  /* 0x0000008003007824 */ /* 0x000fc600078e0200 */
[----:B------:R-:W-:Y:S02]  /*00e0*/  SGXT R3, R2, 0x1 ;  /* 0x000000010203781a */ /* 0x000fe40000000200 */
[----:B------:R-:W-:Y:S02]  /*00f0*/  ISETP.GE.AND P0, PT, R0, 0x800, PT ;  /* 0x000008000000780c */ /* 0x000fe40003f06270 */
[----:B------:R-:W-:-:S04]  /*0100*/  LEA.HI R3, R3, R0, RZ, 0x2 ;  /* 0x0000000003037211 */ /* 0x000fc800078f10ff */
[--C-:B------:R-:W-:Y:S02]  /*0110*/  SHF.R.S32.HI R2, RZ, 0x2, R3.reuse ;  /* 0x00000002ff027819 */ /* 0x100fe40000011403 */
[----:B------:R-:W-:-:S04]  /*0120*/  SHF.R.S32.HI R3, RZ, 0x1f, R3 ;  /* 0x0000001fff037819 */ /* 0x000fc80000011403 */
[----:B------:R-:W-:-:S04]  /*0130*/  LEA.HI R3, R3, R2, RZ, 0x7 ;  /* 0x0000000203037211 */ /* 0x000fc800078f38ff */
[----:B------:R-:W-:-:S05]  /*0140*/  LOP3.LUT R3, R3, 0xffffff80, RZ, 0xc0, !PT ;  /* 0xffffff8003037812 */ /* 0x000fca00078ec0ff */
[----:B------:R-:W-:-:S04]  /*0150*/  IMAD.IADD R15, R2, 0x1, -R3 ;  /* 0x00000001020f7824 */ /* 0x000fc800078e0a03 */
[----:B--2---:R-:W-:-:S05]  /*0160*/  IMAD.WIDE R8, R15, 0x4, R8 ;  /* 0x000000040f087825 */ /* 0x004fca00078e0208 */
[----:B------:R2:W3:Y:S01]  /*0170*/  @!P0 LDG.E.EL R14, desc[UR4][R8.64] ;  /* 0x00000004080e8981 */ /* 0x0004e2000c2e1900 */
[----:B------:R-:W-:Y:S01]  /*0180*/  CS2R R2, SRZ ;  /* 0x0000000000027805 */ /* 0x000fe2000001ff00 */
[----:B----4-:R-:W-:-:S04]  /*0190*/  IMAD.WIDE R4, R0, 0x4, R4 ;  /* 0x0000000400047825 */ /* 0x010fc800078e0204 */
[C---:B-----5:R-:W-:Y:S01]  /*01a0*/  IMAD.WIDE R6, R15.reuse, 0x4, R6 ;  /* 0x000000040f067825 */ /* 0x060fe200078e0206 */
[----:B------:R4:W5:Y:S03]  /*01b0*/  @!P0 LDG.E R2, desc[UR4][R4.64] ;  /* 0x0000000404028981 */ /* 0x000966000c1e1900 */
[C---:B0-2---:R-:W-:Y:S01]  /*01c0*/  IMAD.WIDE R8, R15.reuse, 0x4, R10 ;  /* 0x000000040f087825 */ /* 0x045fe200078e020a */
[----:B------:R0:W5:Y:S03]  /*01d0*/  @!P0 LDG.E.EL R3, desc[UR4][R6.64] ;  /* 0x0000000406038981 */ /* 0x000166000c2e1900 */
[----:B-1----:R-:W-:Y:S01]  /*01e0*/  IMAD.WIDE R10, R15, 0x4, R12 ;  /* 0x000000040f0a7825 */ /* 0x002fe200078e020c */
[----:B------:R-:W-:-:S06]  /*01f0*/  CS2R R12, SRZ ;  /* 0x00000000000c7805 */ /* 0x000fcc000001ff00 */
[----:B------:R-:W2:Y:S01]  /*0200*/  @!P0 LDG.E.EL R12, desc[UR4][R8.64] ;  /* 0x00000004080c8981 */ /* 0x000ea2000c2e1900 */
[----:B----4-:R-:W-:Y:S01]  /*0210*/  IMAD.MOV.U32 R4, RZ, RZ, 0x3e800000 ;  /* 0x3e800000ff047424 */ /* 0x010fe200078e00ff */
[----:B0-----:R-:W0:Y:S02]  /*0220*/  LDC.64 R6, c[0x0][0x238] ;  /* 0x00008e00ff067b82 */ /* 0x001e240000000a00 */
[----:B------:R-:W2:Y:S01]  /*0230*/  @!P0 LDG.E.EL R13, desc[UR4][R10.64] ;  /* 0x000000040a0d8981 */ /* 0x000ea2000c2e1900 */
[----:B---3--:R-:W-:-:S04]  /*0240*/  FADD R14, R14, 9.9999997473787516356e-06 ;  /* 0x3727c5ac0e0e7421 */ /* 0x008fc80000000000 */
[----:B------:R-:W1:Y:S01]  /*0250*/  MUFU.SQRT R15, R14 ;  /* 0x0000000e000f7308 */ /* 0x000e620000002000 */
[----:B-----5:R-:W-:Y:S01]  /*0260*/  FADD R2, -R3, R2 ;  /* 0x0000000203027221 */ /* 0x020fe20000000100 */
[C---:B-1----:R-:W-:Y:S02]  /*0270*/  FSETP.GT.AND P1, PT, R15.reuse, 8.50705917302346158658e+37, PT ;  /* 0x7e8000000f00780b */ /* 0x042fe40003f24000 */
[----:B------:R-:W-:Y:S02]  /*0280*/  FSETP.GEU.AND P2, PT, R15, 1.175494350822287508e-38, PT ;  /* 0x008000000f00780b */ /* 0x000fe40003f4e000 */
[----:B------:R-:W-:-:S09]  /*0290*/  FSEL R4, R4, 1, P1 ;  /* 0x3f80000004047808 */ /* 0x000fd20000800000 */
[----:B------:R-:W-:Y:S02]  /*02a0*/  @P1 FMUL R15, R15, 0.25 ;  /* 0x3e8000000f0f1820 */ /* 0x000fe40000400000 */
[----:B------:R-:W-:Y:S02]  /*02b0*/  @!P2 FMUL R4, R4, 16777216 ;  /* 0x4b8000000404a820 */ /* 0x000fe40000400000 */
[----:B------:R-:W-:-:S06]  /*02c0*/  @!P2 FMUL R15, R15, 16777216 ;  /* 0x4b8000000f0fa820 */ /* 0x000fcc0000400000 */
[----:B------:R-:W1:Y:S02]  /*02d0*/  MUFU.RCP R15, R15 ;  /* 0x0000000f000f7308 */ /* 0x000e640000001000 */
[----:B-1----:R-:W-:-:S04]  /*02e0*/  FMUL R3, R15, R4 ;  /* 0x000000040f037220 */ /* 0x002fc80000400000 */
[----:B------:R-:W-:-:S04]  /*02f0*/  FMUL R2, R2, R3 ;  /* 0x0000000302027220 */ /* 0x000fc80000400000 */
[----:B--2---:R-:W-:-:S05]  /*0300*/  FFMA R2, R2, R12, R13 ;  /* 0x0000000c02027223 */ /* 0x004fca000000000d */
[----:B------:R-:W-:-:S04]  /*0310*/  FSETP.GEU.AND P1, PT, R2, RZ, PT ;  /* 0x000000ff0200720b */ /* 0x000fc80003f2e000 */
[----:B------:R-:W-:Y:S01]  /*0320*/  FSEL R9, R2, RZ, P1 ;  /* 0x000000ff02097208 */ /* 0x000fe20000800000 */
[C---:B0-----:R-:W-:Y:S01]  /*0330*/  IMAD.WIDE R2, R0.reuse, 0x4, R6 ;  /* 0x0000000400027825 */ /* 0x041fe200078e0206 */
[----:B------:R-:W-:Y:S02]  /*0340*/  IADD3 R4, P1, R0, UR6, RZ ;  /* 0x0000000600047c10 */ /* 0x000fe4000ff3e0ff */
[----:B------:R-:W-:Y:S02]  /*0350*/  FSETP.GTU.AND P2, PT, R9, RZ, PT ;  /* 0x000000ff0900720b */ /* 0x000fe40003f4c000 */
[----:B------:R-:W-:Y:S01]  /*0360*/  LEA.HI.X.SX32 R5, R0, UR7, 0x1, P1 ;  /* 0x0000000700057c11 */ /* 0x000fe200088f0eff */
[----:B------:R0:W-:Y:S01]  /*0370*/  @!P0 STG.E desc[UR4][R2.64], R9 ;  /* 0x0000000902008986 */ /* 0x0001e2000c101904 */
[----:B------:R-:W-:Y:S01]  /*0380*/  SEL R7, RZ, 0x1, P2 ;  /* 0x00000001ff077807 */ /* 0x000fe20001000000 */
[----:B0-----:R-:W-:Y:S08]  /*0390*/  @P0 EXIT ;  /* 0x000000000000094d */ /* 0x001ff00003800000 */
[----:B------:R-:W-:Y:S01]  /*03a0*/  STG.E.U8 desc[UR4][R4.64], R7 ;  /* 0x0000000704007986 */ /* 0x000fe2000c101104 */
[----:B------:R-:W-:Y:S05]  /*03b0*/  EXIT ;  /* 0x000000000000794d */ /* 0x000fea0003800000 */
.L_x_0:
[----:B------:R-:W-:-:S00]  /*03c0*/  BRA `(.L_x_0) ;  /* 0xfffffffc00fc7947 */ /* 0x000fc0000383ffff */
[----:B------:R-:W-:-:S00]  /*03d0*/  NOP ;  /* 0x0000000000007918 */ /* 0x000fc00000000000 */
        /* <DEDUP_REMOVED lines=10> */
.L_x_1:


//--------------------- .nv.global.init           --------------------------
	.section	.nv.global.init,"aw",@progbits
.nv.global.init:
	.type		_$_str,@object
	.size		_$_str,(_$_str_$_2 - _$_str)
_$_str:
        /*0000*/ 	.byte	0x5f, 0x5f, 0x43, 0x55, 0x44, 0x41, 0x5f, 0x46, 0x54, 0x5a, 0x00
	.type		_$_str_$_2,@object
	.size		_$_str_$_2,(.L_1 - _$_str_$_2)
_$_str_$_2:
        /*000b*/ 	.byte	0x5f, 0x5f, 0x43, 0x55, 0x44, 0x41, 0x5f, 0x50, 0x52, 0x45, 0x43, 0x5f, 0x53, 0x51, 0x52, 0x54
        /*001b*/ 	.byte	0x00
.L_1:


//--------------------- .nv.constant0.triton_poi_fused__native_batch_norm_legit_no_training_relu_threshold_backward_41 --------------------------
	.section	.nv.constant0.triton_poi_fused__native_batch_norm_legit_no_training_relu_threshold_backward_41,"a",@progbits
	.sectionflags	@""
	.align	4
.nv.constant0.triton_poi_fused__native_batch_norm_legit_no_training_relu_threshold_backward_41:
	.zero		588
